//
// Generated by NVIDIA NVVM Compiler
//
// Compiler Build ID: CL-36424714
// Cuda compilation tools, release 13.0, V13.0.88
// Based on NVVM 20.0.0
//

.version 9.0
.target sm_100
.address_size 64

	// .globl	_Z11test_kernelPi
// _ZZ11test_kernelPiE11shared_Data has been demoted

.visible .entry _Z11test_kernelPi(
	.param .u64 .ptr .align 1 _Z11test_kernelPi_param_0
)
{
	.reg .pred 	%p<11>;
	.reg .b32 	%r<49>;
	.reg .b64 	%rd<5>;
	// demoted variable
	.shared .align 4 .b8 _ZZ11test_kernelPiE11shared_Data[4096];
	ld.param.u64 	%rd1, [_Z11test_kernelPi_param_0];
	mov.u32 	%r1, %tid.x;
	and.b32  	%r3, %r1, 1;
	shl.b32 	%r4, %r1, 2;
	mov.u32 	%r5, _ZZ11test_kernelPiE11shared_Data;
	add.s32 	%r2, %r5, %r4;
	st.shared.u32 	[%r2], %r3;
	bar.sync 	0;
	setp.eq.s32 	%p1, %r3, 0;
	@%p1 bra 	$L__BB0_2;
	ld.shared.u32 	%r6, [_ZZ11test_kernelPiE11shared_Data];
	ld.shared.u32 	%r7, [%r2];
	add.s32 	%r8, %r7, %r6;
	st.shared.u32 	[%r2], %r8;
$L__BB0_2:
	bar.sync 	0;
	and.b32  	%r9, %r1, 2;
	setp.eq.s32 	%p2, %r9, 0;
	@%p2 bra 	$L__BB0_4;
	ld.shared.u32 	%r10, [_ZZ11test_kernelPiE11shared_Data+4];
	ld.shared.u32 	%r11, [%r2];
	add.s32 	%r12, %r11, %r10;
	st.shared.u32 	[%r2], %r12;
$L__BB0_4:
	bar.sync 	0;
	and.b32  	%r13, %r1, 4;
	setp.eq.s32 	%p3, %r13, 0;
	@%p3 bra 	$L__BB0_6;
	ld.shared.u32 	%r14, [_ZZ11test_kernelPiE11shared_Data+12];
	ld.shared.u32 	%r15, [%r2];
	add.s32 	%r16, %r15, %r14;
	st.shared.u32 	[%r2], %r16;
$L__BB0_6:
	bar.sync 	0;
	and.b32  	%r17, %r1, 8;
	setp.eq.s32 	%p4, %r17, 0;
	@%p4 bra 	$L__BB0_8;
	ld.shared.u32 	%r18, [_ZZ11test_kernelPiE11shared_Data+28];
	ld.shared.u32 	%r19, [%r2];
	add.s32 	%r20, %r19, %r18;
	st.shared.u32 	[%r2], %r20;
$L__BB0_8:
	bar.sync 	0;
	and.b32  	%r21, %r1, 16;
	setp.eq.s32 	%p5, %r21, 0;
	@%p5 bra 	$L__BB0_10;
	ld.shared.u32 	%r22, [_ZZ11test_kernelPiE11shared_Data+60];
	ld.shared.u32 	%r23, [%r2];
	add.s32 	%r24, %r23, %r22;
	st.shared.u32 	[%r2], %r24;
$L__BB0_10:
	bar.sync 	0;
	and.b32  	%r25, %r1, 32;
	setp.eq.s32 	%p6, %r25, 0;
	@%p6 bra 	$L__BB0_12;
	ld.shared.u32 	%r26, [_ZZ11test_kernelPiE11shared_Data+124];
	ld.shared.u32 	%r27, [%r2];
	add.s32 	%r28, %r27, %r26;
	st.shared.u32 	[%r2], %r28;
$L__BB0_12:
	bar.sync 	0;
	and.b32  	%r29, %r1, 64;
	setp.eq.s32 	%p7, %r29, 0;
	@%p7 bra 	$L__BB0_14;
	ld.shared.u32 	%r30, [_ZZ11test_kernelPiE11shared_Data+252];
	ld.shared.u32 	%r31, [%r2];
	add.s32 	%r32, %r31, %r30;
	st.shared.u32 	[%r2], %r32;
$L__BB0_14:
	bar.sync 	0;
	and.b32  	%r33, %r1, 128;
	setp.eq.s32 	%p8, %r33, 0;
	@%p8 bra 	$L__BB0_16;
	ld.shared.u32 	%r34, [_ZZ11test_kernelPiE11shared_Data+508];
	ld.shared.u32 	%r35, [%r2];
	add.s32 	%r36, %r35, %r34;
	st.shared.u32 	[%r2], %r36;
$L__BB0_16:
	bar.sync 	0;
	and.b32  	%r37, %r1, 256;
	setp.eq.s32 	%p9, %r37, 0;
	@%p9 bra 	$L__BB0_18;
	ld.shared.u32 	%r38, [_ZZ11test_kernelPiE11shared_Data+1020];
	ld.shared.u32 	%r39, [%r2];
	add.s32 	%r40, %r39, %r38;
	st.shared.u32 	[%r2], %r40;
$L__BB0_18:
	bar.sync 	0;
	and.b32  	%r41, %r1, 512;
	setp.eq.s32 	%p10, %r41, 0;
	@%p10 bra 	$L__BB0_20;
	ld.shared.u32 	%r42, [_ZZ11test_kernelPiE11shared_Data+2044];
	ld.shared.u32 	%r43, [%r2];
	add.s32 	%r44, %r43, %r42;
	st.shared.u32 	[%r2], %r44;
$L__BB0_20:
	bar.sync 	0;
	cvta.to.global.u64 	%rd2, %rd1;
	ld.shared.u32 	%r45, [%r2];
	mov.u32 	%r46, %ctaid.x;
	mov.u32 	%r47, %ntid.x;
	mad.lo.s32 	%r48, %r47, %r46, %r1;
	mul.wide.s32 	%rd3, %r48, 4;
	add.s64 	%rd4, %rd2, %rd3;
	st.global.u32 	[%rd4], %r45;
	ret;

}


// ===== COMPILED SASS (sm_100) =====

	.target	sm_100

	.elftype	@"ET_EXEC"


//--------------------- .note.nv.tkinfo           --------------------------
	.section	.note.nv.tkinfo,"",@"SHT_NOTE"
	.sectionflags	@"SHF_NOTE_NV_TKINFO"
	.tkinfo
        /*0018*/ 	.word	0x00000002
        /*0030*/ 	.string	""
        /*0030*/ 	.string	"ptxas"
        /*0030*/ 	.string	"Cuda compilation tools, release 13.0, V13.0.88"
        /*0030*/ 	.string	"Build cuda_13.0.r13.0/compiler.36424714_0"
        /*0030*/ 	.string	"-arch sm_100 -m 64 "



//--------------------- .note.nv.cuinfo           --------------------------
	.section	.note.nv.cuinfo,"",@"SHT_NOTE"
	.sectionflags	@"SHF_NOTE_NV_CUINFO"
        /*0018*/ 	.short	0x0002
        /*001a*/ 	.short	0x0064
        /*001c*/ 	.short	0x0082
	.zero		2


//--------------------- .nv.info                  --------------------------
	.section	.nv.info,"",@"SHT_CUDA_INFO"
	.align	4


	//----- nvinfo : EIATTR_REGCOUNT
	.align		4
        /*0000*/ 	.byte	0x04, 0x2f
        /*0002*/ 	.short	(.L_1 - .L_0)
	.align		4
.L_0:
        /*0004*/ 	.word	index@(_Z11test_kernelPi)
        /*0008*/ 	.word	0x0000000e


	//----- nvinfo : EIATTR_FRAME_SIZE
	.align		4
.L_1:
        /*000c*/ 	.byte	0x04, 0x11
        /*000e*/ 	.short	(.L_3 - .L_2)
	.align		4
.L_2:
        /*0010*/ 	.word	index@(_Z11test_kernelPi)
        /*0014*/ 	.word	0x00000000


	//----- nvinfo : EIATTR_MIN_STACK_SIZE
	.align		4
.L_3:
        /*0018*/ 	.byte	0x04, 0x12
        /*001a*/ 	.short	(.L_5 - .L_4)
	.align		4
.L_4:
        /*001c*/ 	.word	index@(_Z11test_kernelPi)
        /*0020*/ 	.word	0x00000000
.L_5:


//--------------------- .nv.compat                --------------------------
	.section	.nv.compat,"",@"SHT_CUDA_COMPAT_INFO"
	.align	4
        /*0000*/ 	.byte	0x02, 0x09, 0x00, 0x00, 0x02, 0x02, 0x01, 0x00, 0x02, 0x05, 0x05, 0x00, 0x03, 0x07, 0x01, 0x01
        /*0010*/ 	.byte	0x02, 0x03, 0x00, 0x00, 0x02, 0x06, 0x01, 0x00, 0x04, 0x0b, 0x08, 0x00, 0x09, 0x00, 0x00, 0x00
        /*0020*/ 	.byte	0x00, 0x00, 0x00, 0x00


//--------------------- .nv.info._Z11test_kernelPi --------------------------
	.section	.nv.info._Z11test_kernelPi,"",@"SHT_CUDA_INFO"
	.sectionflags	@""
	.align	4


	//----- nvinfo : EIATTR_CUDA_API_VERSION
	.align		4
        /*0000*/ 	.byte	0x04, 0x37
        /*0002*/ 	.short	(.L_7 - .L_6)
.L_6:
        /*0004*/ 	.word	0x00000082


	//----- nvinfo : EIATTR_KPARAM_INFO
	.align		4
.L_7:
        /*0008*/ 	.byte	0x04, 0x17
        /*000a*/ 	.short	(.L_9 - .L_8)
.L_8:
        /*000c*/ 	.word	0x00000000
        /*0010*/ 	.short	0x0000
        /*0012*/ 	.short	0x0000
        /*0014*/ 	.byte	0x00, 0xf5, 0x21, 0x00


	//----- nvinfo : EIATTR_SPARSE_MMA_MASK
	.align		4
.L_9:
        /*0018*/ 	.byte	0x03, 0x50
        /*001a*/ 	.short	0x0000


	//----- nvinfo : EIATTR_MAXREG_COUNT
	.align		4
        /*001c*/ 	.byte	0x03, 0x1b
        /*001e*/ 	.short	0x00ff


	//----- nvinfo : EIATTR_NUM_BARRIERS
	.align		4
        /*0020*/ 	.byte	0x02, 0x4c
        /*0022*/ 	.byte	0x01
	.zero		1


	//----- nvinfo : EIATTR_MERCURY_ISA_VERSION
	.align		4
        /*0024*/ 	.byte	0x03, 0x5f
        /*0026*/ 	.short	0x0101


	//----- nvinfo : EIATTR_VRC_CTA_INIT_COUNT
	.align		4
        /*0028*/ 	.byte	0x02, 0x4a
	.zero		1
	.zero		1


	//----- nvinfo : EIATTR_EXIT_INSTR_OFFSETS
	.align		4
        /*002c*/ 	.byte	0x04, 0x1c
        /*002e*/ 	.short	(.L_11 - .L_10)


	//   ....[0]....
.L_10:
        /*0030*/ 	.word	0x00000460


	//----- nvinfo : EIATTR_CBANK_PARAM_SIZE
	.align		4
.L_11:
        /*0034*/ 	.byte	0x03, 0x19
        /*0036*/ 	.short	0x0008


	//----- nvinfo : EIATTR_PARAM_CBANK
	.align		4
        /*0038*/ 	.byte	0x04, 0x0a
        /*003a*/ 	.short	(.L_13 - .L_12)
	.align		4
.L_12:
        /*003c*/ 	.word	index@(.nv.constant0._Z11test_kernelPi)
        /*0040*/ 	.short	0x0380
        /*0042*/ 	.short	0x0008


	//----- nvinfo : EIATTR_SW_WAR
	.align		4
.L_13:
        /*0044*/ 	.byte	0x04, 0x36
        /*0046*/ 	.short	(.L_15 - .L_14)
.L_14:
        /*0048*/ 	.word	0x00000008
.L_15:


//--------------------- .nv.callgraph             --------------------------
	.section	.nv.callgraph,"",@"SHT_CUDA_CALLGRAPH"
	.align	4
	.sectionentsize	8
	.align		4
        /*0000*/ 	.word	0x00000000
	.align		4
        /*0004*/ 	.word	0xffffffff
	.align		4
        /*0008*/ 	.word	0x00000000
	.align		4
        /*000c*/ 	.word	0xfffffffe
	.align		4
        /*0010*/ 	.word	0x00000000
	.align		4
        /*0014*/ 	.word	0xfffffffd
	.align		4
        /*0018*/ 	.word	0x00000000
	.align		4
        /*001c*/ 	.word	0xfffffffc


//--------------------- .text._Z11test_kernelPi   --------------------------
	.section	.text._Z11test_kernelPi,"ax",@progbits
	.align	128
        .global         _Z11test_kernelPi
        .type           _Z11test_kernelPi,@function
        .size           _Z11test_kernelPi,(.L_x_1 - _Z11test_kernelPi)
        .other          _Z11test_kernelPi,@"STO_CUDA_ENTRY STV_DEFAULT"
_Z11test_kernelPi:
.text._Z11test_kernelPi:
[----:B------:R-:W-:Y:S01]  /*0000*/  LDC R1, c[0x0][0x37c] ;  /* 0x0000df00ff017b82 */ /* 0x000fe20000000800 */
[----:B------:R-:W0:Y:S07]  /*0010*/  S2R R0, SR_TID.X ;  /* 0x0000000000007919 */ /* 0x000e2e0000002100 */
[----:B------:R-:W1:Y:S01]  /*0020*/  S2UR UR5, SR_CgaCtaId ;  /* 0x00000000000579c3 */ /* 0x000e620000008800 */
[----:B------:R-:W-:Y:S01]  /*0030*/  UMOV UR4, 0x400 ;  /* 0x0000040000047882 */ /* 0x000fe20000000000 */
[----:B------:R-:W2:Y:S06]  /*0040*/  LDCU.64 UR6, c[0x0][0x358] ;  /* 0x00006b00ff0677ac */ /* 0x000eac0008000a00 */
[----:B------:R-:W3:Y:S01]  /*0050*/  LDC R11, c[0x0][0x360] ;  /* 0x0000d800ff0b7b82 */ /* 0x000ee20000000800 */
[----:B-1----:R-:W-:Y:S01]  /*0060*/  ULEA UR4, UR5, UR4, 0x18 ;  /* 0x0000000405047291 */ /* 0x002fe2000f8ec0ff */
[----:B0-----:R-:W-:-:S05]  /*0070*/  LOP3.LUT P0, R3, R0, 0x1, RZ, 0xc0, !PT ;  /* 0x0000000100037812 */ /* 0x001fca000780c0ff */
[C---:B------:R-:W-:Y:S02]  /*0080*/  LEA R2, R0.reuse, UR4, 0x2 ;  /* 0x0000000400027c11 */ /* 0x040fe4000f8e10ff */
[----:B------:R-:W-:-:S03]  /*0090*/  R2P PR, R0, 0x7e ;  /* 0x0000007e00007804 */ /* 0x000fc60000000000 */
[----:B------:R-:W-:Y:S01]  /*00a0*/  STS [R2], R3 ;  /* 0x0000000302007388 */ /* 0x000fe20000000800 */
[----:B------:R-:W-:Y:S06]  /*00b0*/  BAR.SYNC.DEFER_BLOCKING 0x0 ;  /* 0x0000000000007b1d */ /* 0x000fec0000010000 */
[----:B------:R-:W-:Y:S04]  /*00c0*/  @P0 LDS R4, [UR4] ;  /* 0x00000004ff040984 */ /* 0x000fe80008000800 */
[----:B------:R-:W0:Y:S02]  /*00d0*/  @P0 LDS R5, [R2] ;  /* 0x0000000002050984 */ /* 0x000e240000000800 */
[----:B0-----:R-:W-:-:S05]  /*00e0*/  @P0 IMAD.IADD R5, R4, 0x1, R5 ;  /* 0x0000000104050824 */ /* 0x001fca00078e0205 */
[----:B------:R-:W-:Y:S01]  /*00f0*/  @P0 STS [R2], R5 ;  /* 0x0000000502000388 */ /* 0x000fe20000000800 */
[----:B------:R-:W-:Y:S06]  /*0100*/  BAR.SYNC.DEFER_BLOCKING 0x0 ;  /* 0x0000000000007b1d */ /* 0x000fec0000010000 */
[----:B------:R-:W-:Y:S04]  /*0110*/  @P1 LDS R4, [UR4+0x4] ;  /* 0x00000404ff041984 */ /* 0x000fe80008000800 */
[----:B------:R-:W0:Y:S02]  /*0120*/  @P1 LDS R7, [R2] ;  /* 0x0000000002071984 */ /* 0x000e240000000800 */
[----:B0-----:R-:W-:-:S05]  /*0130*/  @P1 IMAD.IADD R7, R4, 0x1, R7 ;  /* 0x0000000104071824 */ /* 0x001fca00078e0207 */
[----:B------:R-:W-:Y:S01]  /*0140*/  @P1 STS [R2], R7 ;  /* 0x0000000702001388 */ /* 0x000fe20000000800 */
[----:B------:R-:W-:Y:S06]  /*0150*/  BAR.SYNC.DEFER_BLOCKING 0x0 ;  /* 0x0000000000007b1d */ /* 0x000fec0000010000 */
[----:B------:R-:W-:Y:S04]  /*0160*/  @P2 LDS R3, [UR4+0xc] ;  /* 0x00000c04ff032984 */ /* 0x000fe80008000800 */
[----:B------:R-:W0:Y:S02]  /*0170*/  @P2 LDS R4, [R2] ;  /* 0x0000000002042984 */ /* 0x000e240000000800 */
[----:B0-----:R-:W-:-:S05]  /*0180*/  @P2 IADD3 R3, PT, PT, R3, R4, RZ ;  /* 0x0000000403032210 */ /* 0x001fca0007ffe0ff */
[----:B------:R-:W-:Y:S01]  /*0190*/  @P2 STS [R2], R3 ;  /* 0x0000000302002388 */ /* 0x000fe20000000800 */
[----:B------:R-:W-:Y:S01]  /*01a0*/  BAR.SYNC.DEFER_BLOCKING 0x0 ;  /* 0x0000000000007b1d */ /* 0x000fe20000010000 */
[----:B------:R-:W-:-:S04]  /*01b0*/  LOP3.LUT P2, RZ, R0, 0x80, RZ, 0xc0, !PT ;  /* 0x0000008000ff7812 */ /* 0x000fc8000784c0ff */
[----:B------:R-:W-:Y:S01]  /*01c0*/  R2P PR, R0.B1, 0x3 ;  /* 0x0000000300007804 */ /* 0x000fe20000001000 */
        /* <DEDUP_REMOVED lines=28> */
[----:B------:R3:W-:Y:S01]  /*0390*/  @P0 STS [R2], R3 ;  /* 0x0000000302000388 */ /* 0x0007e20000000800 */
[----:B------:R-:W-:Y:S06]  /*03a0*/  BAR.SYNC.DEFER_BLOCKING 0x0 ;  /* 0x0000000000007b1d */ /* 0x000fec0000010000 */
[----:B------:R-:W-:Y:S02]  /*03b0*/  @P1 LDS R4, [UR4+0x7fc] ;  /* 0x0007fc04ff041984 */ /* 0x000fe40008000800 */
[----:B------:R-:W3:Y:S02]  /*03c0*/  S2UR UR4, SR_CTAID.X ;  /* 0x00000000000479c3 */ /* 0x000ee40000002500 */
[----:B------:R-:W0:Y:S01]  /*03d0*/  @P1 LDS R5, [R2] ;  /* 0x0000000002051984 */ /* 0x000e220000000800 */
[----:B---3--:R-:W-:-:S02]  /*03e0*/  IMAD R3, R11, UR4, R0 ;  /* 0x000000040b037c24 */ /* 0x008fc4000f8e0200 */
[----:B0-----:R-:W-:-:S03]  /*03f0*/  @P1 IMAD.IADD R9, R4, 0x1, R5 ;  /* 0x0000000104091824 */ /* 0x001fc600078e0205 */
[----:B------:R-:W0:Y:S02]  /*0400*/  LDC.64 R4, c[0x0][0x380] ;  /* 0x0000e000ff047b82 */ /* 0x000e240000000a00 */
[----:B------:R-:W-:Y:S06]  /*0410*/  @P1 STS [R2], R9 ;  /* 0x0000000902001388 */ /* 0x000fec0000000800 */
[----:B------:R-:W-:Y:S01]  /*0420*/  BAR.SYNC.DEFER_BLOCKING 0x0 ;  /* 0x0000000000007b1d */ /* 0x000fe20000010000 */
[----:B0-----:R-:W-:-:S05]  /*0430*/  IMAD.WIDE R4, R3, 0x4, R4 ;  /* 0x0000000403047825 */ /* 0x001fca00078e0204 */
[----:B------:R-:W2:Y:S04]  /*0440*/  LDS R7, [R2] ;  /* 0x0000000002077984 */ /* 0x000ea80000000800 */
[----:B--2---:R-:W-:Y:S01]  /*0450*/  STG.E desc[UR6][R4.64], R7 ;  /* 0x0000000704007986 */ /* 0x004fe2000c101906 */
[----:B------:R-:W-:Y:S05]  /*0460*/  EXIT ;  /* 0x000000000000794d */ /* 0x000fea0003800000 */
.L_x_0:
[----:B------:R-:W-:-:S00]  /*0470*/  BRA `(.L_x_0) ;  /* 0xfffffffc00fc7947 */ /* 0x000fc0000383ffff */
[----:B------:R-:W-:-:S00]  /*0480*/  NOP ;  /* 0x0000000000007918 */ /* 0x000fc00000000000 */
[----:B------:R-:W-:-:S00]  /*0490*/  NOP ;  /* 0x0000000000007918 */ /* 0x000fc00000000000 */
[----:B------:R-:W-:-:S00]  /*04a0*/  NOP ;  /* 0x0000000000007918 */ /* 0x000fc00000000000 */
[----:B------:R-:W-:-:S00]  /*04b0*/  NOP ;  /* 0x0000000000007918 */ /* 0x000fc00000000000 */
[----:B------:R-:W-:-:S00]  /*04c0*/  NOP ;  /* 0x0000000000007918 */ /* 0x000fc00000000000 */
[----:B------:R-:W-:-:S00]  /*04d0*/  NOP ;  /* 0x0000000000007918 */ /* 0x000fc00000000000 */
[----:B------:R-:W-:-:S00]  /*04e0*/  NOP ;  /* 0x0000000000007918 */ /* 0x000fc00000000000 */
[----:B------:R-:W-:-:S00]  /*04f0*/  NOP ;  /* 0x0000000000007918 */ /* 0x000fc00000000000 */
.L_x_1:


//--------------------- .nv.shared._Z11test_kernelPi --------------------------
	.section	.nv.shared._Z11test_kernelPi,"aw",@nobits
	.sectionflags	@""
	.align	4
.nv.shared._Z11test_kernelPi:
	.zero		5120


//--------------------- .nv.shared.reserved.0     --------------------------
	.section	.nv.shared.reserved.0,"aw",@nobits
	.weak		__nv_reservedSMEM_offset_0_alias
	.size		__nv_reservedSMEM_offset_0_alias, 0, 64
	.other		__nv_reservedSMEM_offset_0_alias,@"STO_CUDA_RESERVED_SHARED STV_DEFAULT"
__nv_reservedSMEM_offset_0_alias:
	.zero		0
	.zero		64


//--------------------- .nv.constant0._Z11test_kernelPi --------------------------
	.section	.nv.constant0._Z11test_kernelPi,"a",@progbits
	.sectionflags	@""
	.align	4
.nv.constant0._Z11test_kernelPi:
	.zero		904


//--------------------- SYMBOLS --------------------------

	.type		.nv.reservedSmem.offset0,@object
	.size		.nv.reservedSmem.offset0,0x4
	.type		.nv.reservedSmem.cap,@object
	.size		.nv.reservedSmem.cap,0x4
